//
// Generated by NVIDIA NVVM Compiler
//
// Compiler Build ID: CL-36424714
// Cuda compilation tools, release 13.0, V13.0.88
// Based on NVVM 20.0.0
//

.version 9.0
.target sm_100
.address_size 64

	// .globl	_Z10HelloWorldi
.extern .func  (.param .b32 func_retval0) vprintf
(
	.param .b64 vprintf_param_0,
	.param .b64 vprintf_param_1
)
;
.global .align 1 .b8 $str[22] = {72, 101, 108, 108, 111, 32, 102, 114, 111, 109, 32, 116, 104, 114, 101, 97, 100, 32, 37, 100, 10};

.visible .entry _Z10HelloWorldi(
	.param .u32 _Z10HelloWorldi_param_0
)
{
	.local .align 8 .b8 	__local_depot0[8];
	.reg .b64 	%SP;
	.reg .b64 	%SPL;
	.reg .pred 	%p<2>;
	.reg .b32 	%r<8>;
	.reg .b64 	%rd<5>;

	mov.u64 	%SPL, __local_depot0;
	cvta.local.u64 	%SP, %SPL;
	ld.param.u32 	%r2, [_Z10HelloWorldi_param_0];
	mov.u32 	%r3, %ctaid.x;
	mov.u32 	%r4, %ntid.x;
	mov.u32 	%r5, %tid.x;
	mad.lo.s32 	%r1, %r3, %r4, %r5;
	setp.ge.s32 	%p1, %r1, %r2;
	@%p1 bra 	$L__BB0_2;
	add.u64 	%rd1, %SP, 0;
	add.u64 	%rd2, %SPL, 0;
	st.local.u32 	[%rd2], %r1;
	mov.u64 	%rd3, $str;
	cvta.global.u64 	%rd4, %rd3;
	{ // callseq 0, 0
	.param .b64 param0;
	st.param.b64 	[param0], %rd4;
	.param .b64 param1;
	st.param.b64 	[param1], %rd1;
	.param .b32 retval0;
	call.uni (retval0), 
	vprintf, 
	(
	param0, 
	param1
	);
	ld.param.b32 	%r6, [retval0];
	} // callseq 0
$L__BB0_2:
	ret;

}


// ===== COMPILED SASS (sm_100) =====

	.target	sm_100

	.elftype	@"ET_EXEC"


//--------------------- .note.nv.tkinfo           --------------------------
	.section	.note.nv.tkinfo,"",@"SHT_NOTE"
	.sectionflags	@"SHF_NOTE_NV_TKINFO"
	.tkinfo
        /*0018*/ 	.word	0x00000002
        /*0030*/ 	.string	""
        /*0030*/ 	.string	"ptxas"
        /*0030*/ 	.string	"Cuda compilation tools, release 13.0, V13.0.88"
        /*0030*/ 	.string	"Build cuda_13.0.r13.0/compiler.36424714_0"
        /*0030*/ 	.string	"-arch sm_100 -m 64 "



//--------------------- .note.nv.cuinfo           --------------------------
	.section	.note.nv.cuinfo,"",@"SHT_NOTE"
	.sectionflags	@"SHF_NOTE_NV_CUINFO"
        /*0018*/ 	.short	0x0002
        /*001a*/ 	.short	0x0064
        /*001c*/ 	.short	0x0082
	.zero		2


//--------------------- .nv.info                  --------------------------
	.section	.nv.info,"",@"SHT_CUDA_INFO"
	.align	4


	//----- nvinfo : EIATTR_REGCOUNT
	.align		4
        /*0000*/ 	.byte	0x04, 0x2f
        /*0002*/ 	.short	(.L_2 - .L_1)
	.align		4
.L_1:
        /*0004*/ 	.word	index@(_Z10HelloWorldi)
        /*0008*/ 	.word	0x00000018


	//----- nvinfo : EIATTR_FRAME_SIZE
	.align		4
.L_2:
        /*000c*/ 	.byte	0x04, 0x11
        /*000e*/ 	.short	(.L_4 - .L_3)
	.align		4
.L_3:
        /*0010*/ 	.word	index@(_Z10HelloWorldi)
        /*0014*/ 	.word	0x00000008


	//----- nvinfo : EIATTR_MIN_STACK_SIZE
	.align		4
.L_4:
        /*0018*/ 	.byte	0x04, 0x12
        /*001a*/ 	.short	(.L_6 - .L_5)
	.align		4
.L_5:
        /*001c*/ 	.word	index@(_Z10HelloWorldi)
        /*0020*/ 	.word	0x00000008
.L_6:


//--------------------- .nv.compat                --------------------------
	.section	.nv.compat,"",@"SHT_CUDA_COMPAT_INFO"
	.align	4
        /*0000*/ 	.byte	0x02, 0x09, 0x00, 0x00, 0x02, 0x02, 0x01, 0x00, 0x02, 0x05, 0x05, 0x00, 0x03, 0x07, 0x01, 0x01
        /*0010*/ 	.byte	0x02, 0x03, 0x00, 0x00, 0x02, 0x06, 0x01, 0x00, 0x04, 0x0b, 0x08, 0x00, 0x09, 0x00, 0x00, 0x00
        /*0020*/ 	.byte	0x00, 0x00, 0x00, 0x00


//--------------------- .nv.info._Z10HelloWorldi  --------------------------
	.section	.nv.info._Z10HelloWorldi,"",@"SHT_CUDA_INFO"
	.sectionflags	@""
	.align	4


	//----- nvinfo : EIATTR_CUDA_API_VERSION
	.align		4
        /*0000*/ 	.byte	0x04, 0x37
        /*0002*/ 	.short	(.L_8 - .L_7)
.L_7:
        /*0004*/ 	.word	0x00000082


	//----- nvinfo : EIATTR_KPARAM_INFO
	.align		4
.L_8:
        /*0008*/ 	.byte	0x04, 0x17
        /*000a*/ 	.short	(.L_10 - .L_9)
.L_9:
        /*000c*/ 	.word	0x00000000
        /*0010*/ 	.short	0x0000
        /*0012*/ 	.short	0x0000
        /*0014*/ 	.byte	0x00, 0xf0, 0x11, 0x00


	//----- nvinfo : EIATTR_SPARSE_MMA_MASK
	.align		4
.L_10:
        /*0018*/ 	.byte	0x03, 0x50
        /*001a*/ 	.short	0x0000


	//----- nvinfo : EIATTR_MAXREG_COUNT
	.align		4
        /*001c*/ 	.byte	0x03, 0x1b
        /*001e*/ 	.short	0x00ff


	//----- nvinfo : EIATTR_EXTERNS
	.align		4
        /*0020*/ 	.byte	0x04, 0x0f
        /*0022*/ 	.short	(.L_12 - .L_11)


	//   ....[0]....
	.align		4
.L_11:
        /*0024*/ 	.word	index@(vprintf)


	//----- nvinfo : EIATTR_MERCURY_ISA_VERSION
	.align		4
.L_12:
        /*0028*/ 	.byte	0x03, 0x5f
        /*002a*/ 	.short	0x0101


	//----- nvinfo : EIATTR_VRC_CTA_INIT_COUNT
	.align		4
        /*002c*/ 	.byte	0x02, 0x4a
	.zero		1
	.zero		1


	//----- nvinfo : EIATTR_SYSCALL_OFFSETS
	.align		4
        /*0030*/ 	.byte	0x04, 0x46
        /*0032*/ 	.short	(.L_14 - .L_13)


	//   ....[0]....
.L_13:
        /*0034*/ 	.word	0x00000140


	//----- nvinfo : EIATTR_EXIT_INSTR_OFFSETS
	.align		4
.L_14:
        /*0038*/ 	.byte	0x04, 0x1c
        /*003a*/ 	.short	(.L_16 - .L_15)


	//   ....[0]....
.L_15:
        /*003c*/ 	.word	0x000000c0


	//   ....[1]....
        /*0040*/ 	.word	0x00000150


	//----- nvinfo : EIATTR_CRS_STACK_SIZE
	.align		4
.L_16:
        /*0044*/ 	.byte	0x04, 0x1e
        /*0046*/ 	.short	(.L_18 - .L_17)
.L_17:
        /*0048*/ 	.word	0x00000000


	//----- nvinfo : EIATTR_CBANK_PARAM_SIZE
	.align		4
.L_18:
        /*004c*/ 	.byte	0x03, 0x19
        /*004e*/ 	.short	0x0004


	//----- nvinfo : EIATTR_PARAM_CBANK
	.align		4
        /*0050*/ 	.byte	0x04, 0x0a
        /*0052*/ 	.short	(.L_20 - .L_19)
	.align		4
.L_19:
        /*0054*/ 	.word	index@(.nv.constant0._Z10HelloWorldi)
        /*0058*/ 	.short	0x0380
        /*005a*/ 	.short	0x0004


	//----- nvinfo : EIATTR_SW_WAR
	.align		4
.L_20:
        /*005c*/ 	.byte	0x04, 0x36
        /*005e*/ 	.short	(.L_22 - .L_21)
.L_21:
        /*0060*/ 	.word	0x00000008
.L_22:


//--------------------- .nv.callgraph             --------------------------
	.section	.nv.callgraph,"",@"SHT_CUDA_CALLGRAPH"
	.align	4
	.sectionentsize	8
	.align		4
        /*0000*/ 	.word	0x00000000
	.align		4
        /*0004*/ 	.word	0xffffffff
	.align		4
        /*0008*/ 	.word	index@(_Z10HelloWorldi)
	.align		4
        /*000c*/ 	.word	index@(vprintf)
	.align		4
        /*0010*/ 	.word	0x00000000
	.align		4
        /*0014*/ 	.word	0xfffffffe
	.align		4
        /*0018*/ 	.word	0x00000000
	.align		4
        /*001c*/ 	.word	0xfffffffd
	.align		4
        /*0020*/ 	.word	0x00000000
	.align		4
        /*0024*/ 	.word	0xfffffffc


//--------------------- .nv.constant4             --------------------------
	.section	.nv.constant4,"a",@progbits
	.align	8
	.align		8
.nv.constant4:
        /*0000*/ 	.dword	vprintf
	.align		8
        /*0008*/ 	.dword	$str


//--------------------- .text._Z10HelloWorldi     --------------------------
	.section	.text._Z10HelloWorldi,"ax",@progbits
	.align	128
        .global         _Z10HelloWorldi
        .type           _Z10HelloWorldi,@function
        .size           _Z10HelloWorldi,(.L_x_2 - _Z10HelloWorldi)
        .other          _Z10HelloWorldi,@"STO_CUDA_ENTRY STV_DEFAULT"
_Z10HelloWorldi:
.text._Z10HelloWorldi:
[----:B------:R-:W0:Y:S01]  /*0000*/  LDC R1, c[0x0][0x37c] ;  /* 0x0000df00ff017b82 */ /* 0x000e220000000800 */
[----:B------:R-:W1:Y:S01]  /*0010*/  S2R R3, SR_TID.X ;  /* 0x0000000000037919 */ /* 0x000e620000002100 */
[----:B------:R-:W2:Y:S06]  /*0020*/  LDCU UR5, c[0x0][0x2fc] ;  /* 0x00005f80ff0577ac */ /* 0x000eac0008000800 */
[----:B------:R-:W1:Y:S01]  /*0030*/  S2UR UR6, SR_CTAID.X ;  /* 0x00000000000679c3 */ /* 0x000e620000002500 */
[----:B0-----:R-:W-:Y:S01]  /*0040*/  VIADD R1, R1, 0xfffffff8 ;  /* 0xfffffff801017836 */ /* 0x001fe20000000000 */
[----:B------:R-:W0:Y:S01]  /*0050*/  LDCU UR7, c[0x0][0x380] ;  /* 0x00007000ff0777ac */ /* 0x000e220008000800 */
[----:B------:R-:W3:Y:S05]  /*0060*/  LDCU UR4, c[0x0][0x2f8] ;  /* 0x00005f00ff0477ac */ /* 0x000eea0008000800 */
[----:B------:R-:W1:Y:S01]  /*0070*/  LDC R0, c[0x0][0x360] ;  /* 0x0000d800ff007b82 */ /* 0x000e620000000800 */
[----:B---3--:R-:W-:-:S05]  /*0080*/  IADD3 R6, P1, PT, R1, UR4, RZ ;  /* 0x0000000401067c10 */ /* 0x008fca000ff3e0ff */
[----:B--2---:R-:W-:Y:S02]  /*0090*/  IMAD.X R7, RZ, RZ, UR5, P1 ;  /* 0x00000005ff077e24 */ /* 0x004fe400088e06ff */
[----:B-1----:R-:W-:-:S05]  /*00a0*/  IMAD R0, R0, UR6, R3 ;  /* 0x0000000600007c24 */ /* 0x002fca000f8e0203 */
[----:B0-----:R-:W-:-:S13]  /*00b0*/  ISETP.GE.AND P0, PT, R0, UR7, PT ;  /* 0x0000000700007c0c */ /* 0x001fda000bf06270 */
[----:B------:R-:W-:Y:S05]  /*00c0*/  @P0 EXIT ;  /* 0x000000000000094d */ /* 0x000fea0003800000 */
[----:B------:R-:W-:Y:S01]  /*00d0*/  MOV R2, 0x0 ;  /* 0x0000000000027802 */ /* 0x000fe20000000f00 */
[----:B------:R0:W-:Y:S01]  /*00e0*/  STL [R1], R0 ;  /* 0x0000000001007387 */ /* 0x0001e20000100800 */
[----:B------:R-:W1:Y:S04]  /*00f0*/  LDCU.64 UR4, c[0x4][0x8] ;  /* 0x01000100ff0477ac */ /* 0x000e680008000a00 */
[----:B------:R-:W2:Y:S01]  /*0100*/  LDC.64 R2, c[0x4][R2] ;  /* 0x0100000002027b82 */ /* 0x000ea20000000a00 */
[----:B-1----:R-:W-:Y:S01]  /*0110*/  MOV R4, UR4 ;  /* 0x0000000400047c02 */ /* 0x002fe20008000f00 */
[----:B0-----:R-:W-:-:S07]  /*0120*/  IMAD.U32 R5, RZ, RZ, UR5 ;  /* 0x00000005ff057e24 */ /* 0x001fce000f8e00ff */
[----:B------:R-:W-:-:S07]  /*0130*/  LEPC R20, `(.L_x_0) ;  /* 0x000000001014794e */ /* 0x000fce0000000000 */
[----:B--2---:R-:W-:Y:S05]  /*0140*/  CALL.ABS.NOINC R2 ;  /* 0x0000000002007343 */ /* 0x004fea0003c00000 */
.L_x_0:
[----:B------:R-:W-:Y:S05]  /*0150*/  EXIT ;  /* 0x000000000000794d */ /* 0x000fea0003800000 */
.L_x_1:
[----:B------:R-:W-:-:S00]  /*0160*/  BRA `(.L_x_1) ;  /* 0xfffffffc00fc7947 */ /* 0x000fc0000383ffff */
[----:B------:R-:W-:-:S00]  /*0170*/  NOP ;  /* 0x0000000000007918 */ /* 0x000fc00000000000 */
        /* <DEDUP_REMOVED lines=8> */
.L_x_2:


//--------------------- .nv.global.init           --------------------------
	.section	.nv.global.init,"aw",@progbits
.nv.global.init:
	.type		$str,@object
	.size		$str,(.L_0 - $str)
$str:
        /*0000*/ 	.byte	0x48, 0x65, 0x6c, 0x6c, 0x6f, 0x20, 0x66, 0x72, 0x6f, 0x6d, 0x20, 0x74, 0x68, 0x72, 0x65, 0x61
        /*0010*/ 	.byte	0x64, 0x20, 0x25, 0x64, 0x0a, 0x00
.L_0:


//--------------------- .nv.shared.reserved.0     --------------------------
	.section	.nv.shared.reserved.0,"aw",@nobits
	.weak		__nv_reservedSMEM_offset_0_alias
	.size		__nv_reservedSMEM_offset_0_alias, 0, 64
	.other		__nv_reservedSMEM_offset_0_alias,@"STO_CUDA_RESERVED_SHARED STV_DEFAULT"
__nv_reservedSMEM_offset_0_alias:
	.zero		0
	.zero		64


//--------------------- .nv.constant0._Z10HelloWorldi --------------------------
	.section	.nv.constant0._Z10HelloWorldi,"a",@progbits
	.sectionflags	@""
	.align	4
.nv.constant0._Z10HelloWorldi:
	.zero		900


//--------------------- SYMBOLS --------------------------

	.type		.nv.reservedSmem.offset0,@object
	.size		.nv.reservedSmem.offset0,0x4
	.type		vprintf,@function
